	.headerflags	@"EF_CUDA_TEXMODE_UNIFIED EF_CUDA_64BIT_ADDRESS EF_CUDA_ACCELERATORS EF_CUDA_SM90 EF_CUDA_VIRTUAL_SM(EF_CUDA_SM90)"
	.elftype	@"ET_EXEC"


//--------------------- .nv.info                  --------------------------
	.section	.nv.info,"",@"SHT_CUDA_INFO"
	.align	4


	//----- nvinfo : EIATTR_REGCOUNT
	.align		4
        /*0000*/ 	.byte	0x04, 0x2f
        /*0002*/ 	.short	(.L_3 - .L_2)
	.align		4
.L_2:
        /*0004*/ 	.word	index@(triton_poi_fused__native_batch_norm_legit_no_training_relu_7)
        /*0008*/ 	.word	0x00000014


	//----- nvinfo : EIATTR_MIN_STACK_SIZE
	.align		4
.L_3:
        /*000c*/ 	.byte	0x04, 0x12
        /*000e*/ 	.short	(.L_5 - .L_4)
	.align		4
.L_4:
        /*0010*/ 	.word	index@(triton_poi_fused__native_batch_norm_legit_no_training_relu_7)
        /*0014*/ 	.word	0x00000000


	//----- nvinfo : EIATTR_FRAME_SIZE
	.align		4
.L_5:
        /*0018*/ 	.byte	0x04, 0x11
        /*001a*/ 	.short	(.L_7 - .L_6)
	.align		4
.L_6:
        /*001c*/ 	.word	index@(triton_poi_fused__native_batch_norm_legit_no_training_relu_7)
        /*0020*/ 	.word	0x00000000


	//----- nvinfo : EIATTR_MIN_STACK_SIZE
	.align		4
.L_7:
        /*0024*/ 	.byte	0x04, 0x12
        /*0026*/ 	.short	(.L_9 - .L_8)
	.align		4
.L_8:
        /*0028*/ 	.word	index@(triton_poi_fused__native_batch_norm_legit_no_training_relu_7)
        /*002c*/ 	.word	0x00000000
.L_9:


//--------------------- .nv.info.triton_poi_fused__native_batch_norm_legit_no_training_relu_7 --------------------------
	.section	.nv.info.triton_poi_fused__native_batch_norm_legit_no_training_relu_7,"",@"SHT_CUDA_INFO"
	.sectionflags	@""
	.align	4


	//----- nvinfo : EIATTR_CUDA_API_VERSION
	.align		4
        /*0000*/ 	.byte	0x04, 0x37
        /*0002*/ 	.short	(.L_11 - .L_10)
.L_10:
        /*0004*/ 	.word	0x0000007c


	//----- nvinfo : EIATTR_KPARAM_INFO
	.align		4
.L_11:
        /*0008*/ 	.byte	0x04, 0x17
        /*000a*/ 	.short	(.L_13 - .L_12)
.L_12:
        /*000c*/ 	.word	0x00000000
        /*0010*/ 	.short	0x0006
        /*0012*/ 	.short	0x0030
        /*0014*/ 	.byte	0x00, 0xf0, 0x11, 0x00


	//----- nvinfo : EIATTR_KPARAM_INFO
	.align		4
.L_13:
        /*0018*/ 	.byte	0x04, 0x17
        /*001a*/ 	.short	(.L_15 - .L_14)
.L_14:
        /*001c*/ 	.word	0x00000000
        /*0020*/ 	.short	0x0005
        /*0022*/ 	.short	0x0028
        /*0024*/ 	.byte	0x00, 0xf4, 0x21, 0x00


	//----- nvinfo : EIATTR_KPARAM_INFO
	.align		4
.L_15:
        /*0028*/ 	.byte	0x04, 0x17
        /*002a*/ 	.short	(.L_17 - .L_16)
.L_16:
        /*002c*/ 	.word	0x00000000
        /*0030*/ 	.short	0x0004
        /*0032*/ 	.short	0x0020
        /*0034*/ 	.byte	0x00, 0xf4, 0x21, 0x00


	//----- nvinfo : EIATTR_KPARAM_INFO
	.align		4
.L_17:
        /*0038*/ 	.byte	0x04, 0x17
        /*003a*/ 	.short	(.L_19 - .L_18)
.L_18:
        /*003c*/ 	.word	0x00000000
        /*0040*/ 	.short	0x0003
        /*0042*/ 	.short	0x0018
        /*0044*/ 	.byte	0x00, 0xf4, 0x21, 0x00


	//----- nvinfo : EIATTR_KPARAM_INFO
	.align		4
.L_19:
        /*0048*/ 	.byte	0x04, 0x17
        /*004a*/ 	.short	(.L_21 - .L_20)
.L_20:
        /*004c*/ 	.word	0x00000000
        /*0050*/ 	.short	0x0002
        /*0052*/ 	.short	0x0010
        /*0054*/ 	.byte	0x00, 0xf4, 0x21, 0x00


	//----- nvinfo : EIATTR_KPARAM_INFO
	.align		4
.L_21:
        /*0058*/ 	.byte	0x04, 0x17
        /*005a*/ 	.short	(.L_23 - .L_22)
.L_22:
        /*005c*/ 	.word	0x00000000
        /*0060*/ 	.short	0x0001
        /*0062*/ 	.short	0x0008
        /*0064*/ 	.byte	0x00, 0xf4, 0x21, 0x00


	//----- nvinfo : EIATTR_KPARAM_INFO
	.align		4
.L_23:
        /*0068*/ 	.byte	0x04, 0x17
        /*006a*/ 	.short	(.L_25 - .L_24)
.L_24:
        /*006c*/ 	.word	0x00000000
        /*0070*/ 	.short	0x0000
        /*0072*/ 	.short	0x0000
        /*0074*/ 	.byte	0x00, 0xf4, 0x21, 0x00


	//----- nvinfo : EIATTR_SPARSE_MMA_MASK
	.align		4
.L_25:
        /*0078*/ 	.byte	0x03, 0x50
        /*007a*/ 	.short	0x0000


	//----- nvinfo : EIATTR_MAXREG_COUNT
	.align		4
        /*007c*/ 	.byte	0x03, 0x1b
        /*007e*/ 	.short	0x00ff


	//----- nvinfo : EIATTR_EXIT_INSTR_OFFSETS
	.align		4
        /*0080*/ 	.byte	0x04, 0x1c
        /*0082*/ 	.short	(.L_27 - .L_26)


	//   ....[0]....
.L_26:
        /*0084*/ 	.word	0x00000300


	//   ....[1]....
        /*0088*/ 	.word	0x00000320


	//----- nvinfo : EIATTR_REQNTID
	.align		4
.L_27:
        /*008c*/ 	.byte	0x04, 0x10
        /*008e*/ 	.short	(.L_29 - .L_28)
.L_28:
        /*0090*/ 	.word	0x00000080
        /*0094*/ 	.word	0x00000001
        /*0098*/ 	.word	0x00000001


	//----- nvinfo : EIATTR_CBANK_PARAM_SIZE
	.align		4
.L_29:
        /*009c*/ 	.byte	0x03, 0x19
        /*009e*/ 	.short	0x0034


	//----- nvinfo : EIATTR_PARAM_CBANK
	.align		4
        /*00a0*/ 	.byte	0x04, 0x0a
        /*00a2*/ 	.short	(.L_31 - .L_30)
	.align		4
.L_30:
        /*00a4*/ 	.word	index@(.nv.constant0.triton_poi_fused__native_batch_norm_legit_no_training_relu_7)
        /*00a8*/ 	.short	0x0210
        /*00aa*/ 	.short	0x0034


	//----- nvinfo : EIATTR_SW_WAR
	.align		4
.L_31:
        /*00ac*/ 	.byte	0x04, 0x36
        /*00ae*/ 	.short	(.L_33 - .L_32)
.L_32:
        /*00b0*/ 	.word	0x00000008
.L_33:


//--------------------- .nv.callgraph             --------------------------
	.section	.nv.callgraph,"",@"SHT_CUDA_CALLGRAPH"
	.align	4
	.sectionentsize	8
	.align		4
        /*0000*/ 	.word	0x00000000
	.align		4
        /*0004*/ 	.word	0xffffffff
	.align		4
        /*0008*/ 	.word	0x00000000
	.align		4
        /*000c*/ 	.word	0xfffffffe
	.align		4
        /*0010*/ 	.word	0x00000000
	.align		4
        /*0014*/ 	.word	0xfffffffd
	.align		4
        /*0018*/ 	.word	0x00000000
	.align		4
        /*001c*/ 	.word	0xfffffffc


//--------------------- .nv.constant4             --------------------------
	.section	.nv.constant4,"a",@progbits
	.align	8
	.align		8
.nv.constant4:
        /*0000*/ 	.dword	_$_str
	.align		8
        /*0008*/ 	.dword	_$_str_$_2


//--------------------- .text.triton_poi_fused__native_batch_norm_legit_no_training_relu_7 --------------------------
	.section	.text.triton_poi_fused__native_batch_norm_legit_no_training_relu_7,"ax",@progbits
	.align	128
        .global         triton_poi_fused__native_batch_norm_legit_no_training_relu_7
        .type           triton_poi_fused__native_batch_norm_legit_no_training_relu_7,@function
        .size           triton_poi_fused__native_batch_norm_legit_no_training_relu_7,(.L_x_1 - triton_poi_fused__native_batch_norm_legit_no_training_relu_7)
        .other          triton_poi_fused__native_batch_norm_legit_no_training_relu_7,@"STO_CUDA_ENTRY STV_DEFAULT"
triton_poi_fused__native_batch_norm_legit_no_training_relu_7:
.text.triton_poi_fused__native_batch_norm_legit_no_training_relu_7:
[----:B------:R-:W0:Y:S01]  /*0000*/  LDC R1, c[0x0][0x28] ;  /* 0x00000a00ff017b82 */ /* 0x000e220000000800 */
[----:B------:R-:W1:Y:S07]  /*0010*/  S2R R0, SR_TID.X ;  /* 0x0000000000007919 */ /* 0x000e6e0000002100 */
[----:B------:R-:W2:Y:S01]  /*0020*/  LDC.64 R10, c[0x0][0x220] ;  /* 0x00008800ff0a7b82 */ /* 0x000ea20000000a00 */
[----:B------:R-:W-:Y:S01]  /*0030*/  CS2R R14, SRZ ;  /* 0x00000000000e7805 */ /* 0x000fe2000001ff00 */
[----:B------:R-:W-:Y:S01]  /*0040*/  ULDC.64 UR4, c[0x0][0x208] ;  /* 0x0000820000047ab9 */ /* 0x000fe20000000a00 */
[----:B------:R-:W3:Y:S05]  /*0050*/  S2R R3, SR_CTAID.X ;  /* 0x0000000000037919 */ /* 0x000eea0000002500 */
[----:B------:R-:W4:Y:S08]  /*0060*/  LDC.64 R6, c[0x0][0x210] ;  /* 0x00008400ff067b82 */ /* 0x000f300000000a00 */
[----:B------:R-:W5:Y:S08]  /*0070*/  LDC.64 R8, c[0x0][0x218] ;  /* 0x00008600ff087b82 */ /* 0x000f700000000a00 */
[----:B------:R-:W5:Y:S01]  /*0080*/  LDC.64 R12, c[0x0][0x228] ;  /* 0x00008a00ff0c7b82 */ /* 0x000f620000000a00 */
[----:B-1----:R-:W-:-:S07]  /*0090*/  LOP3.LUT R0, R0, 0x7f, RZ, 0xc0, !PT ;  /* 0x0000007f00007812 */ /* 0x002fce00078ec0ff */
[----:B------:R-:W1:Y:S01]  /*00a0*/  LDC.64 R4, c[0x0][0x230] ;  /* 0x00008c00ff047b82 */ /* 0x000e620000000a00 */
[----:B---3--:R-:W-:-:S04]  /*00b0*/  LEA R2, R3, R0, 0x7 ;  /* 0x0000000003027211 */ /* 0x008fc800078e38ff */
[C---:B------:R-:W-:Y:S01]  /*00c0*/  ISETP.GE.AND P0, PT, R2.reuse, 0x300, PT ;  /* 0x000003000200780c */ /* 0x040fe20003f06270 */
[----:B------:R-:W-:-:S05]  /*00d0*/  IMAD.HI R3, R2, 0x2aaaaaab, RZ ;  /* 0x2aaaaaab02037827 */ /* 0x000fca00078e02ff */
[----:B------:R-:W-:-:S04]  /*00e0*/  SHF.R.U32.HI R0, RZ, 0x1f, R3 ;  /* 0x0000001fff007819 */ /* 0x000fc80000011603 */
[----:B------:R-:W-:-:S05]  /*00f0*/  LEA.HI.SX32 R3, R3, R0, 0x1b ;  /* 0x0000000003037211 */ /* 0x000fca00078fdaff */
[----:B------:R-:W-:-:S04]  /*0100*/  IMAD R0, R3, -0xc0, R2 ;  /* 0xffffff4003007824 */ /* 0x000fc800078e0202 */
[----:B--2---:R-:W-:-:S05]  /*0110*/  IMAD.WIDE R10, R0, 0x4, R10 ;  /* 0x00000004000a7825 */ /* 0x004fca00078e020a */
[----:B------:R2:W3:Y:S01]  /*0120*/  @!P0 LDG.E.EL R14, desc[UR4][R10.64] ;  /* 0x000000040a0e8981 */ /* 0x0004e2000c2e1900 */
[----:B----4-:R-:W-:Y:S01]  /*0130*/  IMAD.WIDE R6, R2, 0x4, R6 ;  /* 0x0000000402067825 */ /* 0x010fe200078e0206 */
[----:B------:R-:W-:-:S03]  /*0140*/  HFMA2.MMA R2, -RZ, RZ, 0, 0 ;  /* 0x00000000ff027435 */ /* 0x000fc600000001ff */
[----:B-----5:R-:W-:Y:S01]  /*0150*/  IMAD.WIDE R8, R0, 0x4, R8 ;  /* 0x0000000400087825 */ /* 0x020fe200078e0208 */
[----:B------:R-:W-:-:S04]  /*0160*/  CS2R R16, SRZ ;  /* 0x0000000000107805 */ /* 0x000fc8000001ff00 */
[----:B------:R4:W5:Y:S01]  /*0170*/  @!P0 LDG.E.EL R15, desc[UR4][R8.64] ;  /* 0x00000004080f8981 */ /* 0x000962000c2e1900 */
[----:B0-2---:R-:W-:-:S03]  /*0180*/  IMAD.WIDE R10, R0, 0x4, R12 ;  /* 0x00000004000a7825 */ /* 0x005fc600078e020c */
[----:B------:R0:W5:Y:S01]  /*0190*/  @!P0 LDG.E R2, desc[UR4][R6.64] ;  /* 0x0000000406028981 */ /* 0x000162000c1e1900 */
[----:B-1----:R-:W-:-:S03]  /*01a0*/  IMAD.WIDE R4, R0, 0x4, R4 ;  /* 0x0000000400047825 */ /* 0x002fc600078e0204 */
[----:B------:R-:W2:Y:S04]  /*01b0*/  @!P0 LDG.E.EL R16, desc[UR4][R10.64] ;  /* 0x000000040a108981 */ /* 0x000ea8000c2e1900 */
[----:B------:R-:W2:Y:S01]  /*01c0*/  @!P0 LDG.E.EL R17, desc[UR4][R4.64] ;  /* 0x0000000404118981 */ /* 0x000ea2000c2e1900 */
[----:B----4-:R-:W-:Y:S01]  /*01d0*/  MOV R9, 0x3e800000 ;  /* 0x3e80000000097802 */ /* 0x010fe20000000f00 */
[----:B0-----:R-:W0:Y:S01]  /*01e0*/  LDC.64 R6, c[0x0][0x238] ;  /* 0x00008e00ff067b82 */ /* 0x001e220000000a00 */
[----:B------:R-:W-:Y:S02]  /*01f0*/  IMAD R3, R3, 0x204, R0 ;  /* 0x0000020403037824 */ /* 0x000fe400078e0200 */
[----:B---3--:R-:W-:-:S04]  /*0200*/  FADD R14, R14, 0.0010000000474974513054 ;  /* 0x3a83126f0e0e7421 */ /* 0x008fc80000000000 */
[----:B------:R-:W1:Y:S02]  /*0210*/  MUFU.SQRT R12, R14 ;  /* 0x0000000e000c7308 */ /* 0x000e640000002000 */
[C---:B-1----:R-:W-:Y:S02]  /*0220*/  FSETP.GT.AND P1, PT, R12.reuse, 8.50705917302346158658e+37, PT ;  /* 0x7e8000000c00780b */ /* 0x042fe40003f24000 */
[----:B------:R-:W-:-:S11]  /*0230*/  FSETP.GEU.AND P2, PT, R12, 1.175494350822287508e-38, PT ;  /* 0x008000000c00780b */ /* 0x000fd60003f4e000 */
[----:B------:R-:W-:-:S04]  /*0240*/  @P1 FMUL R12, R12, 0.25 ;  /* 0x3e8000000c0c1820 */ /* 0x000fc80000400000 */
[----:B------:R-:W-:-:S06]  /*0250*/  @!P2 FMUL R12, R12, 16777216 ;  /* 0x4b8000000c0ca820 */ /* 0x000fcc0000400000 */
[----:B------:R-:W1:Y:S01]  /*0260*/  MUFU.RCP R12, R12 ;  /* 0x0000000c000c7308 */ /* 0x000e620000001000 */
[----:B------:R-:W-:Y:S01]  /*0270*/  FSEL R9, R9, 1, P1 ;  /* 0x3f80000009097808 */ /* 0x000fe20000800000 */
[----:B-----5:R-:W-:-:S04]  /*0280*/  FADD R2, -R15, R2 ;  /* 0x000000020f027221 */ /* 0x020fc80000000100 */
[----:B------:R-:W-:-:S04]  /*0290*/  @!P2 FMUL R9, R9, 16777216 ;  /* 0x4b8000000909a820 */ /* 0x000fc80000400000 */
[----:B-1----:R-:W-:-:S04]  /*02a0*/  FMUL R9, R12, R9 ;  /* 0x000000090c097220 */ /* 0x002fc80000400000 */
[----:B------:R-:W-:-:S04]  /*02b0*/  FMUL R2, R2, R9 ;  /* 0x0000000902027220 */ /* 0x000fc80000400000 */
[----:B--2---:R-:W-:Y:S01]  /*02c0*/  FFMA R16, R2, R16, R17 ;  /* 0x0000001002107223 */ /* 0x004fe20000000011 */
[----:B0-----:R-:W-:-:S04]  /*02d0*/  IMAD.WIDE R2, R3, 0x4, R6 ;  /* 0x0000000403027825 */ /* 0x001fc800078e0206 */
[----:B------:R-:W-:-:S04]  /*02e0*/  FSETP.GEU.AND P1, PT, R16, RZ, PT ;  /* 0x000000ff1000720b */ /* 0x000fc80003f2e000 */
[----:B------:R-:W-:Y:S01]  /*02f0*/  FSEL R5, R16, RZ, P1 ;  /* 0x000000ff10057208 */ /* 0x000fe20000800000 */
[----:B------:R-:W-:Y:S08]  /*0300*/  @P0 EXIT ;  /* 0x000000000000094d */ /* 0x000ff00003800000 */
[----:B------:R-:W-:Y:S01]  /*0310*/  STG.E desc[UR4][R2.64], R5 ;  /* 0x0000000502007986 */ /* 0x000fe2000c101904 */
[----:B------:R-:W-:Y:S05]  /*0320*/  EXIT ;  /* 0x000000000000794d */ /* 0x000fea0003800000 */
.L_x_0:
[----:B------:R-:W-:-:S00]  /*0330*/  BRA `(.L_x_0) ;  /* 0xfffffffc00fc7947 */ /* 0x000fc0000383ffff */
[----:B------:R-:W-:-:S00]  /*0340*/  NOP ;  /* 0x0000000000007918 */ /* 0x000fc00000000000 */
        /* <DEDUP_REMOVED lines=11> */
.L_x_1:


//--------------------- .nv.global.init           --------------------------
	.section	.nv.global.init,"aw",@progbits
.nv.global.init:
	.type		_$_str,@object
	.size		_$_str,(_$_str_$_2 - _$_str)
_$_str:
        /*0000*/ 	.byte	0x5f, 0x5f, 0x43, 0x55, 0x44, 0x41, 0x5f, 0x46, 0x54, 0x5a, 0x00
	.type		_$_str_$_2,@object
	.size		_$_str_$_2,(.L_1 - _$_str_$_2)
_$_str_$_2:
        /*000b*/ 	.byte	0x5f, 0x5f, 0x43, 0x55, 0x44, 0x41, 0x5f, 0x50, 0x52, 0x45, 0x43, 0x5f, 0x53, 0x51, 0x52, 0x54
        /*001b*/ 	.byte	0x00
.L_1:


//--------------------- .nv.constant0.triton_poi_fused__native_batch_norm_legit_no_training_relu_7 --------------------------
	.section	.nv.constant0.triton_poi_fused__native_batch_norm_legit_no_training_relu_7,"a",@progbits
	.sectionflags	@""
	.align	4
.nv.constant0.triton_poi_fused__native_batch_norm_legit_no_training_relu_7:
	.zero		580
